//
// Generated by NVIDIA NVVM Compiler
//
// Compiler Build ID: CL-36424714
// Cuda compilation tools, release 13.0, V13.0.88
// Based on NVVM 20.0.0
//

.version 9.0
.target sm_100
.address_size 64

	// .globl	_Z23scanTheadInformationGPUPiS_i

.visible .entry _Z23scanTheadInformationGPUPiS_i(
	.param .u64 .ptr .align 1 _Z23scanTheadInformationGPUPiS_i_param_0,
	.param .u64 .ptr .align 1 _Z23scanTheadInformationGPUPiS_i_param_1,
	.param .u32 _Z23scanTheadInformationGPUPiS_i_param_2
)
{
	.reg .pred 	%p<2>;
	.reg .b32 	%r<6>;
	.reg .b64 	%rd<8>;

	ld.param.u64 	%rd1, [_Z23scanTheadInformationGPUPiS_i_param_0];
	ld.param.u64 	%rd2, [_Z23scanTheadInformationGPUPiS_i_param_1];
	ld.param.u32 	%r4, [_Z23scanTheadInformationGPUPiS_i_param_2];
	mov.u32 	%r1, %ctaid.x;
	mov.u32 	%r5, %ntid.x;
	mov.u32 	%r2, %tid.x;
	mad.lo.s32 	%r3, %r1, %r5, %r2;
	setp.ge.s32 	%p1, %r3, %r4;
	@%p1 bra 	$L__BB0_2;
	cvta.to.global.u64 	%rd3, %rd1;
	cvta.to.global.u64 	%rd4, %rd2;
	mul.wide.s32 	%rd5, %r3, 4;
	add.s64 	%rd6, %rd3, %rd5;
	st.global.u32 	[%rd6], %r2;
	add.s64 	%rd7, %rd4, %rd5;
	st.global.u32 	[%rd7], %r1;
$L__BB0_2:
	ret;

}


// ===== COMPILED SASS (sm_100) =====

	.target	sm_100

	.elftype	@"ET_EXEC"


//--------------------- .note.nv.tkinfo           --------------------------
	.section	.note.nv.tkinfo,"",@"SHT_NOTE"
	.sectionflags	@"SHF_NOTE_NV_TKINFO"
	.tkinfo
        /*0018*/ 	.word	0x00000002
        /*0030*/ 	.string	""
        /*0030*/ 	.string	"ptxas"
        /*0030*/ 	.string	"Cuda compilation tools, release 13.0, V13.0.88"
        /*0030*/ 	.string	"Build cuda_13.0.r13.0/compiler.36424714_0"
        /*0030*/ 	.string	"-arch sm_100 -m 64 "



//--------------------- .note.nv.cuinfo           --------------------------
	.section	.note.nv.cuinfo,"",@"SHT_NOTE"
	.sectionflags	@"SHF_NOTE_NV_CUINFO"
        /*0018*/ 	.short	0x0002
        /*001a*/ 	.short	0x0064
        /*001c*/ 	.short	0x0082
	.zero		2


//--------------------- .nv.info                  --------------------------
	.section	.nv.info,"",@"SHT_CUDA_INFO"
	.align	4


	//----- nvinfo : EIATTR_REGCOUNT
	.align		4
        /*0000*/ 	.byte	0x04, 0x2f
        /*0002*/ 	.short	(.L_1 - .L_0)
	.align		4
.L_0:
        /*0004*/ 	.word	index@(_Z23scanTheadInformationGPUPiS_i)
        /*0008*/ 	.word	0x0000000c


	//----- nvinfo : EIATTR_FRAME_SIZE
	.align		4
.L_1:
        /*000c*/ 	.byte	0x04, 0x11
        /*000e*/ 	.short	(.L_3 - .L_2)
	.align		4
.L_2:
        /*0010*/ 	.word	index@(_Z23scanTheadInformationGPUPiS_i)
        /*0014*/ 	.word	0x00000000


	//----- nvinfo : EIATTR_MIN_STACK_SIZE
	.align		4
.L_3:
        /*0018*/ 	.byte	0x04, 0x12
        /*001a*/ 	.short	(.L_5 - .L_4)
	.align		4
.L_4:
        /*001c*/ 	.word	index@(_Z23scanTheadInformationGPUPiS_i)
        /*0020*/ 	.word	0x00000000
.L_5:


//--------------------- .nv.compat                --------------------------
	.section	.nv.compat,"",@"SHT_CUDA_COMPAT_INFO"
	.align	4
        /*0000*/ 	.byte	0x02, 0x09, 0x00, 0x00, 0x02, 0x02, 0x01, 0x00, 0x02, 0x05, 0x05, 0x00, 0x03, 0x07, 0x01, 0x01
        /*0010*/ 	.byte	0x02, 0x03, 0x00, 0x00, 0x02, 0x06, 0x01, 0x00, 0x04, 0x0b, 0x08, 0x00, 0x09, 0x00, 0x00, 0x00
        /*0020*/ 	.byte	0x00, 0x00, 0x00, 0x00


//--------------------- .nv.info._Z23scanTheadInformationGPUPiS_i --------------------------
	.section	.nv.info._Z23scanTheadInformationGPUPiS_i,"",@"SHT_CUDA_INFO"
	.sectionflags	@""
	.align	4


	//----- nvinfo : EIATTR_CUDA_API_VERSION
	.align		4
        /*0000*/ 	.byte	0x04, 0x37
        /*0002*/ 	.short	(.L_7 - .L_6)
.L_6:
        /*0004*/ 	.word	0x00000082


	//----- nvinfo : EIATTR_KPARAM_INFO
	.align		4
.L_7:
        /*0008*/ 	.byte	0x04, 0x17
        /*000a*/ 	.short	(.L_9 - .L_8)
.L_8:
        /*000c*/ 	.word	0x00000000
        /*0010*/ 	.short	0x0002
        /*0012*/ 	.short	0x0010
        /*0014*/ 	.byte	0x00, 0xf0, 0x11, 0x00


	//----- nvinfo : EIATTR_KPARAM_INFO
	.align		4
.L_9:
        /*0018*/ 	.byte	0x04, 0x17
        /*001a*/ 	.short	(.L_11 - .L_10)
.L_10:
        /*001c*/ 	.word	0x00000000
        /*0020*/ 	.short	0x0001
        /*0022*/ 	.short	0x0008
        /*0024*/ 	.byte	0x00, 0xf5, 0x21, 0x00


	//----- nvinfo : EIATTR_KPARAM_INFO
	.align		4
.L_11:
        /*0028*/ 	.byte	0x04, 0x17
        /*002a*/ 	.short	(.L_13 - .L_12)
.L_12:
        /*002c*/ 	.word	0x00000000
        /*0030*/ 	.short	0x0000
        /*0032*/ 	.short	0x0000
        /*0034*/ 	.byte	0x00, 0xf5, 0x21, 0x00


	//----- nvinfo : EIATTR_SPARSE_MMA_MASK
	.align		4
.L_13:
        /*0038*/ 	.byte	0x03, 0x50
        /*003a*/ 	.short	0x0000


	//----- nvinfo : EIATTR_MAXREG_COUNT
	.align		4
        /*003c*/ 	.byte	0x03, 0x1b
        /*003e*/ 	.short	0x00ff


	//----- nvinfo : EIATTR_MERCURY_ISA_VERSION
	.align		4
        /*0040*/ 	.byte	0x03, 0x5f
        /*0042*/ 	.short	0x0101


	//----- nvinfo : EIATTR_VRC_CTA_INIT_COUNT
	.align		4
        /*0044*/ 	.byte	0x02, 0x4a
	.zero		1
	.zero		1


	//----- nvinfo : EIATTR_EXIT_INSTR_OFFSETS
	.align		4
        /*0048*/ 	.byte	0x04, 0x1c
        /*004a*/ 	.short	(.L_15 - .L_14)


	//   ....[0]....
.L_14:
        /*004c*/ 	.word	0x00000070


	//   ....[1]....
        /*0050*/ 	.word	0x000000f0


	//----- nvinfo : EIATTR_CBANK_PARAM_SIZE
	.align		4
.L_15:
        /*0054*/ 	.byte	0x03, 0x19
        /*0056*/ 	.short	0x0014


	//----- nvinfo : EIATTR_PARAM_CBANK
	.align		4
        /*0058*/ 	.byte	0x04, 0x0a
        /*005a*/ 	.short	(.L_17 - .L_16)
	.align		4
.L_16:
        /*005c*/ 	.word	index@(.nv.constant0._Z23scanTheadInformationGPUPiS_i)
        /*0060*/ 	.short	0x0380
        /*0062*/ 	.short	0x0014


	//----- nvinfo : EIATTR_SW_WAR
	.align		4
.L_17:
        /*0064*/ 	.byte	0x04, 0x36
        /*0066*/ 	.short	(.L_19 - .L_18)
.L_18:
        /*0068*/ 	.word	0x00000008
.L_19:


//--------------------- .nv.callgraph             --------------------------
	.section	.nv.callgraph,"",@"SHT_CUDA_CALLGRAPH"
	.align	4
	.sectionentsize	8
	.align		4
        /*0000*/ 	.word	0x00000000
	.align		4
        /*0004*/ 	.word	0xffffffff
	.align		4
        /*0008*/ 	.word	0x00000000
	.align		4
        /*000c*/ 	.word	0xfffffffe
	.align		4
        /*0010*/ 	.word	0x00000000
	.align		4
        /*0014*/ 	.word	0xfffffffd
	.align		4
        /*0018*/ 	.word	0x00000000
	.align		4
        /*001c*/ 	.word	0xfffffffc


//--------------------- .text._Z23scanTheadInformationGPUPiS_i --------------------------
	.section	.text._Z23scanTheadInformationGPUPiS_i,"ax",@progbits
	.align	128
        .global         _Z23scanTheadInformationGPUPiS_i
        .type           _Z23scanTheadInformationGPUPiS_i,@function
        .size           _Z23scanTheadInformationGPUPiS_i,(.L_x_1 - _Z23scanTheadInformationGPUPiS_i)
        .other          _Z23scanTheadInformationGPUPiS_i,@"STO_CUDA_ENTRY STV_DEFAULT"
_Z23scanTheadInformationGPUPiS_i:
.text._Z23scanTheadInformationGPUPiS_i:
[----:B------:R-:W-:Y:S01]  /*0000*/  LDC R1, c[0x0][0x37c] ;  /* 0x0000df00ff017b82 */ /* 0x000fe20000000800 */
[----:B------:R-:W0:Y:S01]  /*0010*/  S2R R9, SR_CTAID.X ;  /* 0x0000000000097919 */ /* 0x000e220000002500 */
[----:B------:R-:W0:Y:S01]  /*0020*/  LDCU UR4, c[0x0][0x360] ;  /* 0x00006c00ff0477ac */ /* 0x000e220008000800 */
[----:B------:R-:W0:Y:S01]  /*0030*/  S2R R0, SR_TID.X ;  /* 0x0000000000007919 */ /* 0x000e220000002100 */
[----:B------:R-:W1:Y:S01]  /*0040*/  LDCU UR5, c[0x0][0x390] ;  /* 0x00007200ff0577ac */ /* 0x000e620008000800 */
[----:B0-----:R-:W-:-:S05]  /*0050*/  IMAD R7, R9, UR4, R0 ;  /* 0x0000000409077c24 */ /* 0x001fca000f8e0200 */
[----:B-1----:R-:W-:-:S13]  /*0060*/  ISETP.GE.AND P0, PT, R7, UR5, PT ;  /* 0x0000000507007c0c */ /* 0x002fda000bf06270 */
[----:B------:R-:W-:Y:S05]  /*0070*/  @P0 EXIT ;  /* 0x000000000000094d */ /* 0x000fea0003800000 */
[----:B------:R-:W0:Y:S01]  /*0080*/  LDC.64 R2, c[0x0][0x380] ;  /* 0x0000e000ff027b82 */ /* 0x000e220000000a00 */
[----:B------:R-:W1:Y:S07]  /*0090*/  LDCU.64 UR4, c[0x0][0x358] ;  /* 0x00006b00ff0477ac */ /* 0x000e6e0008000a00 */
[----:B------:R-:W2:Y:S01]  /*00a0*/  LDC.64 R4, c[0x0][0x388] ;  /* 0x0000e200ff047b82 */ /* 0x000ea20000000a00 */
[----:B0-----:R-:W-:-:S05]  /*00b0*/  IMAD.WIDE R2, R7, 0x4, R2 ;  /* 0x0000000407027825 */ /* 0x001fca00078e0202 */
[----:B-1----:R-:W-:Y:S01]  /*00c0*/  STG.E desc[UR4][R2.64], R0 ;  /* 0x0000000002007986 */ /* 0x002fe2000c101904 */
[----:B--2---:R-:W-:-:S05]  /*00d0*/  IMAD.WIDE R4, R7, 0x4, R4 ;  /* 0x0000000407047825 */ /* 0x004fca00078e0204 */
[----:B------:R-:W-:Y:S01]  /*00e0*/  STG.E desc[UR4][R4.64], R9 ;  /* 0x0000000904007986 */ /* 0x000fe2000c101904 */
[----:B------:R-:W-:Y:S05]  /*00f0*/  EXIT ;  /* 0x000000000000794d */ /* 0x000fea0003800000 */
.L_x_0:
[----:B------:R-:W-:-:S00]  /*0100*/  BRA `(.L_x_0) ;  /* 0xfffffffc00fc7947 */ /* 0x000fc0000383ffff */
[----:B------:R-:W-:-:S00]  /*0110*/  NOP ;  /* 0x0000000000007918 */ /* 0x000fc00000000000 */
        /* <DEDUP_REMOVED lines=14> */
.L_x_1:


//--------------------- .nv.shared.reserved.0     --------------------------
	.section	.nv.shared.reserved.0,"aw",@nobits
	.weak		__nv_reservedSMEM_offset_0_alias
	.size		__nv_reservedSMEM_offset_0_alias, 0, 64
	.other		__nv_reservedSMEM_offset_0_alias,@"STO_CUDA_RESERVED_SHARED STV_DEFAULT"
__nv_reservedSMEM_offset_0_alias:
	.zero		0
	.zero		64


//--------------------- .nv.constant0._Z23scanTheadInformationGPUPiS_i --------------------------
	.section	.nv.constant0._Z23scanTheadInformationGPUPiS_i,"a",@progbits
	.sectionflags	@""
	.align	4
.nv.constant0._Z23scanTheadInformationGPUPiS_i:
	.zero		916


//--------------------- SYMBOLS --------------------------

	.type		.nv.reservedSmem.offset0,@object
	.size		.nv.reservedSmem.offset0,0x4
